//
// Generated by NVIDIA NVVM Compiler
//
// Compiler Build ID: CL-36424714
// Cuda compilation tools, release 13.0, V13.0.88
// Based on NVVM 20.0.0
//

.version 9.0
.target sm_100
.address_size 64

	// .globl	_Z13mat_transposePiS_

.visible .entry _Z13mat_transposePiS_(
	.param .u64 .ptr .align 1 _Z13mat_transposePiS__param_0,
	.param .u64 .ptr .align 1 _Z13mat_transposePiS__param_1
)
{
	.reg .b32 	%r<12>;
	.reg .b64 	%rd<9>;

	ld.param.u64 	%rd1, [_Z13mat_transposePiS__param_0];
	ld.param.u64 	%rd2, [_Z13mat_transposePiS__param_1];
	cvta.to.global.u64 	%rd3, %rd2;
	cvta.to.global.u64 	%rd4, %rd1;
	mov.u32 	%r1, %tid.x;
	mov.u32 	%r2, %ctaid.x;
	mov.u32 	%r3, %ntid.x;
	mad.lo.s32 	%r4, %r2, %r3, %r1;
	shr.s32 	%r5, %r4, 31;
	shr.u32 	%r6, %r5, 19;
	add.s32 	%r7, %r4, %r6;
	shr.s32 	%r8, %r7, 13;
	shl.b32 	%r9, %r4, 13;
	mad.lo.s32 	%r10, %r8, -67108863, %r9;
	mul.wide.s32 	%rd5, %r10, 4;
	add.s64 	%rd6, %rd4, %rd5;
	ld.global.u32 	%r11, [%rd6];
	mul.wide.s32 	%rd7, %r4, 4;
	add.s64 	%rd8, %rd3, %rd7;
	st.global.u32 	[%rd8], %r11;
	ret;

}


// ===== COMPILED SASS (sm_100) =====

	.target	sm_100

	.elftype	@"ET_EXEC"


//--------------------- .note.nv.tkinfo           --------------------------
	.section	.note.nv.tkinfo,"",@"SHT_NOTE"
	.sectionflags	@"SHF_NOTE_NV_TKINFO"
	.tkinfo
        /*0018*/ 	.word	0x00000002
        /*0030*/ 	.string	""
        /*0030*/ 	.string	"ptxas"
        /*0030*/ 	.string	"Cuda compilation tools, release 13.0, V13.0.88"
        /*0030*/ 	.string	"Build cuda_13.0.r13.0/compiler.36424714_0"
        /*0030*/ 	.string	"-arch sm_100 -m 64 "



//--------------------- .note.nv.cuinfo           --------------------------
	.section	.note.nv.cuinfo,"",@"SHT_NOTE"
	.sectionflags	@"SHF_NOTE_NV_CUINFO"
        /*0018*/ 	.short	0x0002
        /*001a*/ 	.short	0x0064
        /*001c*/ 	.short	0x0082
	.zero		2


//--------------------- .nv.info                  --------------------------
	.section	.nv.info,"",@"SHT_CUDA_INFO"
	.align	4


	//----- nvinfo : EIATTR_REGCOUNT
	.align		4
        /*0000*/ 	.byte	0x04, 0x2f
        /*0002*/ 	.short	(.L_1 - .L_0)
	.align		4
.L_0:
        /*0004*/ 	.word	index@(_Z13mat_transposePiS_)
        /*0008*/ 	.word	0x0000000a


	//----- nvinfo : EIATTR_FRAME_SIZE
	.align		4
.L_1:
        /*000c*/ 	.byte	0x04, 0x11
        /*000e*/ 	.short	(.L_3 - .L_2)
	.align		4
.L_2:
        /*0010*/ 	.word	index@(_Z13mat_transposePiS_)
        /*0014*/ 	.word	0x00000000


	//----- nvinfo : EIATTR_MIN_STACK_SIZE
	.align		4
.L_3:
        /*0018*/ 	.byte	0x04, 0x12
        /*001a*/ 	.short	(.L_5 - .L_4)
	.align		4
.L_4:
        /*001c*/ 	.word	index@(_Z13mat_transposePiS_)
        /*0020*/ 	.word	0x00000000
.L_5:


//--------------------- .nv.compat                --------------------------
	.section	.nv.compat,"",@"SHT_CUDA_COMPAT_INFO"
	.align	4
        /*0000*/ 	.byte	0x02, 0x09, 0x00, 0x00, 0x02, 0x02, 0x01, 0x00, 0x02, 0x05, 0x05, 0x00, 0x03, 0x07, 0x01, 0x01
        /*0010*/ 	.byte	0x02, 0x03, 0x00, 0x00, 0x02, 0x06, 0x01, 0x00, 0x04, 0x0b, 0x08, 0x00, 0x09, 0x00, 0x00, 0x00
        /*0020*/ 	.byte	0x00, 0x00, 0x00, 0x00


//--------------------- .nv.info._Z13mat_transposePiS_ --------------------------
	.section	.nv.info._Z13mat_transposePiS_,"",@"SHT_CUDA_INFO"
	.sectionflags	@""
	.align	4


	//----- nvinfo : EIATTR_CUDA_API_VERSION
	.align		4
        /*0000*/ 	.byte	0x04, 0x37
        /*0002*/ 	.short	(.L_7 - .L_6)
.L_6:
        /*0004*/ 	.word	0x00000082


	//----- nvinfo : EIATTR_KPARAM_INFO
	.align		4
.L_7:
        /*0008*/ 	.byte	0x04, 0x17
        /*000a*/ 	.short	(.L_9 - .L_8)
.L_8:
        /*000c*/ 	.word	0x00000000
        /*0010*/ 	.short	0x0001
        /*0012*/ 	.short	0x0008
        /*0014*/ 	.byte	0x00, 0xf5, 0x21, 0x00


	//----- nvinfo : EIATTR_KPARAM_INFO
	.align		4
.L_9:
        /*0018*/ 	.byte	0x04, 0x17
        /*001a*/ 	.short	(.L_11 - .L_10)
.L_10:
        /*001c*/ 	.word	0x00000000
        /*0020*/ 	.short	0x0000
        /*0022*/ 	.short	0x0000
        /*0024*/ 	.byte	0x00, 0xf5, 0x21, 0x00


	//----- nvinfo : EIATTR_SPARSE_MMA_MASK
	.align		4
.L_11:
        /*0028*/ 	.byte	0x03, 0x50
        /*002a*/ 	.short	0x0000


	//----- nvinfo : EIATTR_MAXREG_COUNT
	.align		4
        /*002c*/ 	.byte	0x03, 0x1b
        /*002e*/ 	.short	0x00ff


	//----- nvinfo : EIATTR_MERCURY_ISA_VERSION
	.align		4
        /*0030*/ 	.byte	0x03, 0x5f
        /*0032*/ 	.short	0x0101


	//----- nvinfo : EIATTR_VRC_CTA_INIT_COUNT
	.align		4
        /*0034*/ 	.byte	0x02, 0x4a
	.zero		1
	.zero		1


	//----- nvinfo : EIATTR_EXIT_INSTR_OFFSETS
	.align		4
        /*0038*/ 	.byte	0x04, 0x1c
        /*003a*/ 	.short	(.L_13 - .L_12)


	//   ....[0]....
.L_12:
        /*003c*/ 	.word	0x00000110


	//----- nvinfo : EIATTR_CBANK_PARAM_SIZE
	.align		4
.L_13:
        /*0040*/ 	.byte	0x03, 0x19
        /*0042*/ 	.short	0x0010


	//----- nvinfo : EIATTR_PARAM_CBANK
	.align		4
        /*0044*/ 	.byte	0x04, 0x0a
        /*0046*/ 	.short	(.L_15 - .L_14)
	.align		4
.L_14:
        /*0048*/ 	.word	index@(.nv.constant0._Z13mat_transposePiS_)
        /*004c*/ 	.short	0x0380
        /*004e*/ 	.short	0x0010


	//----- nvinfo : EIATTR_SW_WAR
	.align		4
.L_15:
        /*0050*/ 	.byte	0x04, 0x36
        /*0052*/ 	.short	(.L_17 - .L_16)
.L_16:
        /*0054*/ 	.word	0x00000008
.L_17:


//--------------------- .nv.callgraph             --------------------------
	.section	.nv.callgraph,"",@"SHT_CUDA_CALLGRAPH"
	.align	4
	.sectionentsize	8
	.align		4
        /*0000*/ 	.word	0x00000000
	.align		4
        /*0004*/ 	.word	0xffffffff
	.align		4
        /*0008*/ 	.word	0x00000000
	.align		4
        /*000c*/ 	.word	0xfffffffe
	.align		4
        /*0010*/ 	.word	0x00000000
	.align		4
        /*0014*/ 	.word	0xfffffffd
	.align		4
        /*0018*/ 	.word	0x00000000
	.align		4
        /*001c*/ 	.word	0xfffffffc


//--------------------- .text._Z13mat_transposePiS_ --------------------------
	.section	.text._Z13mat_transposePiS_,"ax",@progbits
	.align	128
        .global         _Z13mat_transposePiS_
        .type           _Z13mat_transposePiS_,@function
        .size           _Z13mat_transposePiS_,(.L_x_1 - _Z13mat_transposePiS_)
        .other          _Z13mat_transposePiS_,@"STO_CUDA_ENTRY STV_DEFAULT"
_Z13mat_transposePiS_:
.text._Z13mat_transposePiS_:
[----:B------:R-:W-:Y:S01]  /*0000*/  LDC R1, c[0x0][0x37c] ;  /* 0x0000df00ff017b82 */ /* 0x000fe20000000800 */
[----:B------:R-:W0:Y:S07]  /*0010*/  S2R R7, SR_TID.X ;  /* 0x0000000000077919 */ /* 0x000e2e0000002100 */
[----:B------:R-:W0:Y:S08]  /*0020*/  S2UR UR4, SR_CTAID.X ;  /* 0x00000000000479c3 */ /* 0x000e300000002500 */
[----:B------:R-:W0:Y:S08]  /*0030*/  LDC R0, c[0x0][0x360] ;  /* 0x0000d800ff007b82 */ /* 0x000e300000000800 */
[----:B------:R-:W1:Y:S01]  /*0040*/  LDC.64 R2, c[0x0][0x380] ;  /* 0x0000e000ff027b82 */ /* 0x000e620000000a00 */
[----:B0-----:R-:W-:Y:S01]  /*0050*/  IMAD R7, R0, UR4, R7 ;  /* 0x0000000400077c24 */ /* 0x001fe2000f8e0207 */
[----:B------:R-:W0:Y:S04]  /*0060*/  LDCU.64 UR4, c[0x0][0x358] ;  /* 0x00006b00ff0477ac */ /* 0x000e280008000a00 */
[----:B------:R-:W-:-:S02]  /*0070*/  SHF.R.S32.HI R0, RZ, 0x1f, R7 ;  /* 0x0000001fff007819 */ /* 0x000fc40000011407 */
[----:B------:R-:W-:Y:S02]  /*0080*/  SHF.L.U32 R5, R7, 0xd, RZ ;  /* 0x0000000d07057819 */ /* 0x000fe400000006ff */
[----:B------:R-:W-:-:S04]  /*0090*/  LEA.HI R0, R0, R7, RZ, 0xd ;  /* 0x0000000700007211 */ /* 0x000fc800078f68ff */
[----:B------:R-:W-:-:S05]  /*00a0*/  SHF.R.S32.HI R0, RZ, 0xd, R0 ;  /* 0x0000000dff007819 */ /* 0x000fca0000011400 */
[----:B------:R-:W-:-:S04]  /*00b0*/  IMAD R5, R0, -0x3ffffff, R5 ;  /* 0xfc00000100057824 */ /* 0x000fc800078e0205 */
[----:B-1----:R-:W-:Y:S02]  /*00c0*/  IMAD.WIDE R2, R5, 0x4, R2 ;  /* 0x0000000405027825 */ /* 0x002fe400078e0202 */
[----:B------:R-:W1:Y:S04]  /*00d0*/  LDC.64 R4, c[0x0][0x388] ;  /* 0x0000e200ff047b82 */ /* 0x000e680000000a00 */
[----:B0-----:R-:W2:Y:S01]  /*00e0*/  LDG.E R3, desc[UR4][R2.64] ;  /* 0x0000000402037981 */ /* 0x001ea2000c1e1900 */
[----:B-1----:R-:W-:-:S05]  /*00f0*/  IMAD.WIDE R4, R7, 0x4, R4 ;  /* 0x0000000407047825 */ /* 0x002fca00078e0204 */
[----:B--2---:R-:W-:Y:S01]  /*0100*/  STG.E desc[UR4][R4.64], R3 ;  /* 0x0000000304007986 */ /* 0x004fe2000c101904 */
[----:B------:R-:W-:Y:S05]  /*0110*/  EXIT ;  /* 0x000000000000794d */ /* 0x000fea0003800000 */
.L_x_0:
[----:B------:R-:W-:-:S00]  /*0120*/  BRA `(.L_x_0) ;  /* 0xfffffffc00fc7947 */ /* 0x000fc0000383ffff */
[----:B------:R-:W-:-:S00]  /*0130*/  NOP ;  /* 0x0000000000007918 */ /* 0x000fc00000000000 */
        /* <DEDUP_REMOVED lines=12> */
.L_x_1:


//--------------------- .nv.shared.reserved.0     --------------------------
	.section	.nv.shared.reserved.0,"aw",@nobits
	.weak		__nv_reservedSMEM_offset_0_alias
	.size		__nv_reservedSMEM_offset_0_alias, 0, 64
	.other		__nv_reservedSMEM_offset_0_alias,@"STO_CUDA_RESERVED_SHARED STV_DEFAULT"
__nv_reservedSMEM_offset_0_alias:
	.zero		0
	.zero		64


//--------------------- .nv.constant0._Z13mat_transposePiS_ --------------------------
	.section	.nv.constant0._Z13mat_transposePiS_,"a",@progbits
	.sectionflags	@""
	.align	4
.nv.constant0._Z13mat_transposePiS_:
	.zero		912


//--------------------- SYMBOLS --------------------------

	.type		.nv.reservedSmem.offset0,@object
	.size		.nv.reservedSmem.offset0,0x4
